	.headerflags	@"EF_CUDA_TEXMODE_UNIFIED EF_CUDA_64BIT_ADDRESS EF_CUDA_ACCELERATORS EF_CUDA_SM90 EF_CUDA_VIRTUAL_SM(EF_CUDA_SM90)"
	.elftype	@"ET_EXEC"


//--------------------- .nv.info                  --------------------------
	.section	.nv.info,"",@"SHT_CUDA_INFO"
	.align	4


	//----- nvinfo : EIATTR_REGCOUNT
	.align		4
        /*0000*/ 	.byte	0x04, 0x2f
        /*0002*/ 	.short	(.L_3 - .L_2)
	.align		4
.L_2:
        /*0004*/ 	.word	index@(triton_poi_fused__native_batch_norm_legit_no_training_relu_35)
        /*0008*/ 	.word	0x00000020


	//----- nvinfo : EIATTR_MIN_STACK_SIZE
	.align		4
.L_3:
        /*000c*/ 	.byte	0x04, 0x12
        /*000e*/ 	.short	(.L_5 - .L_4)
	.align		4
.L_4:
        /*0010*/ 	.word	index@(triton_poi_fused__native_batch_norm_legit_no_training_relu_35)
        /*0014*/ 	.word	0x00000000


	//----- nvinfo : EIATTR_FRAME_SIZE
	.align		4
.L_5:
        /*0018*/ 	.byte	0x04, 0x11
        /*001a*/ 	.short	(.L_7 - .L_6)
	.align		4
.L_6:
        /*001c*/ 	.word	index@(triton_poi_fused__native_batch_norm_legit_no_training_relu_35)
        /*0020*/ 	.word	0x00000000


	//----- nvinfo : EIATTR_MIN_STACK_SIZE
	.align		4
.L_7:
        /*0024*/ 	.byte	0x04, 0x12
        /*0026*/ 	.short	(.L_9 - .L_8)
	.align		4
.L_8:
        /*0028*/ 	.word	index@(triton_poi_fused__native_batch_norm_legit_no_training_relu_35)
        /*002c*/ 	.word	0x00000000
.L_9:


//--------------------- .nv.info.triton_poi_fused__native_batch_norm_legit_no_training_relu_35 --------------------------
	.section	.nv.info.triton_poi_fused__native_batch_norm_legit_no_training_relu_35,"",@"SHT_CUDA_INFO"
	.sectionflags	@""
	.align	4


	//----- nvinfo : EIATTR_CUDA_API_VERSION
	.align		4
        /*0000*/ 	.byte	0x04, 0x37
        /*0002*/ 	.short	(.L_11 - .L_10)
.L_10:
        /*0004*/ 	.word	0x0000007c


	//----- nvinfo : EIATTR_KPARAM_INFO
	.align		4
.L_11:
        /*0008*/ 	.byte	0x04, 0x17
        /*000a*/ 	.short	(.L_13 - .L_12)
.L_12:
        /*000c*/ 	.word	0x00000000
        /*0010*/ 	.short	0x0007
        /*0012*/ 	.short	0x0034
        /*0014*/ 	.byte	0x00, 0xf0, 0x11, 0x00


	//----- nvinfo : EIATTR_KPARAM_INFO
	.align		4
.L_13:
        /*0018*/ 	.byte	0x04, 0x17
        /*001a*/ 	.short	(.L_15 - .L_14)
.L_14:
        /*001c*/ 	.word	0x00000000
        /*0020*/ 	.short	0x0006
        /*0022*/ 	.short	0x0030
        /*0024*/ 	.byte	0x00, 0xf0, 0x11, 0x00


	//----- nvinfo : EIATTR_KPARAM_INFO
	.align		4
.L_15:
        /*0028*/ 	.byte	0x04, 0x17
        /*002a*/ 	.short	(.L_17 - .L_16)
.L_16:
        /*002c*/ 	.word	0x00000000
        /*0030*/ 	.short	0x0005
        /*0032*/ 	.short	0x0028
        /*0034*/ 	.byte	0x00, 0xf4, 0x21, 0x00


	//----- nvinfo : EIATTR_KPARAM_INFO
	.align		4
.L_17:
        /*0038*/ 	.byte	0x04, 0x17
        /*003a*/ 	.short	(.L_19 - .L_18)
.L_18:
        /*003c*/ 	.word	0x00000000
        /*0040*/ 	.short	0x0004
        /*0042*/ 	.short	0x0020
        /*0044*/ 	.byte	0x00, 0xf4, 0x21, 0x00


	//----- nvinfo : EIATTR_KPARAM_INFO
	.align		4
.L_19:
        /*0048*/ 	.byte	0x04, 0x17
        /*004a*/ 	.short	(.L_21 - .L_20)
.L_20:
        /*004c*/ 	.word	0x00000000
        /*0050*/ 	.short	0x0003
        /*0052*/ 	.short	0x0018
        /*0054*/ 	.byte	0x00, 0xf4, 0x21, 0x00


	//----- nvinfo : EIATTR_KPARAM_INFO
	.align		4
.L_21:
        /*0058*/ 	.byte	0x04, 0x17
        /*005a*/ 	.short	(.L_23 - .L_22)
.L_22:
        /*005c*/ 	.word	0x00000000
        /*0060*/ 	.short	0x0002
        /*0062*/ 	.short	0x0010
        /*0064*/ 	.byte	0x00, 0xf4, 0x21, 0x00


	//----- nvinfo : EIATTR_KPARAM_INFO
	.align		4
.L_23:
        /*0068*/ 	.byte	0x04, 0x17
        /*006a*/ 	.short	(.L_25 - .L_24)
.L_24:
        /*006c*/ 	.word	0x00000000
        /*0070*/ 	.short	0x0001
        /*0072*/ 	.short	0x0008
        /*0074*/ 	.byte	0x00, 0xf4, 0x21, 0x00


	//----- nvinfo : EIATTR_KPARAM_INFO
	.align		4
.L_25:
        /*0078*/ 	.byte	0x04, 0x17
        /*007a*/ 	.short	(.L_27 - .L_26)
.L_26:
        /*007c*/ 	.word	0x00000000
        /*0080*/ 	.short	0x0000
        /*0082*/ 	.short	0x0000
        /*0084*/ 	.byte	0x00, 0xf4, 0x21, 0x00


	//----- nvinfo : EIATTR_SPARSE_MMA_MASK
	.align		4
.L_27:
        /*0088*/ 	.byte	0x03, 0x50
        /*008a*/ 	.short	0x0000


	//----- nvinfo : EIATTR_MAXREG_COUNT
	.align		4
        /*008c*/ 	.byte	0x03, 0x1b
        /*008e*/ 	.short	0x00ff


	//----- nvinfo : EIATTR_EXIT_INSTR_OFFSETS
	.align		4
        /*0090*/ 	.byte	0x04, 0x1c
        /*0092*/ 	.short	(.L_29 - .L_28)


	//   ....[0]....
.L_28:
        /*0094*/ 	.word	0x00001230


	//   ....[1]....
        /*0098*/ 	.word	0x00001300


	//----- nvinfo : EIATTR_REQNTID
	.align		4
.L_29:
        /*009c*/ 	.byte	0x04, 0x10
        /*009e*/ 	.short	(.L_31 - .L_30)
.L_30:
        /*00a0*/ 	.word	0x00000100
        /*00a4*/ 	.word	0x00000001
        /*00a8*/ 	.word	0x00000001


	//----- nvinfo : EIATTR_CBANK_PARAM_SIZE
	.align		4
.L_31:
        /*00ac*/ 	.byte	0x03, 0x19
        /*00ae*/ 	.short	0x0038


	//----- nvinfo : EIATTR_PARAM_CBANK
	.align		4
        /*00b0*/ 	.byte	0x04, 0x0a
        /*00b2*/ 	.short	(.L_33 - .L_32)
	.align		4
.L_32:
        /*00b4*/ 	.word	index@(.nv.constant0.triton_poi_fused__native_batch_norm_legit_no_training_relu_35)
        /*00b8*/ 	.short	0x0210
        /*00ba*/ 	.short	0x0038


	//----- nvinfo : EIATTR_SW_WAR
	.align		4
.L_33:
        /*00bc*/ 	.byte	0x04, 0x36
        /*00be*/ 	.short	(.L_35 - .L_34)
.L_34:
        /*00c0*/ 	.word	0x00000008
.L_35:


//--------------------- .nv.callgraph             --------------------------
	.section	.nv.callgraph,"",@"SHT_CUDA_CALLGRAPH"
	.align	4
	.sectionentsize	8
	.align		4
        /*0000*/ 	.word	0x00000000
	.align		4
        /*0004*/ 	.word	0xffffffff
	.align		4
        /*0008*/ 	.word	0x00000000
	.align		4
        /*000c*/ 	.word	0xfffffffe
	.align		4
        /*0010*/ 	.word	0x00000000
	.align		4
        /*0014*/ 	.word	0xfffffffd
	.align		4
        /*0018*/ 	.word	0x00000000
	.align		4
        /*001c*/ 	.word	0xfffffffc


//--------------------- .nv.constant4             --------------------------
	.section	.nv.constant4,"a",@progbits
	.align	8
	.align		8
.nv.constant4:
        /*0000*/ 	.dword	_$_str
	.align		8
        /*0008*/ 	.dword	_$_str_$_2


//--------------------- .text.triton_poi_fused__native_batch_norm_legit_no_training_relu_35 --------------------------
	.section	.text.triton_poi_fused__native_batch_norm_legit_no_training_relu_35,"ax",@progbits
	.sectionflags	@"SHF_BARRIERS=1"
	.align	128
        .global         triton_poi_fused__native_batch_norm_legit_no_training_relu_35
        .type           triton_poi_fused__native_batch_norm_legit_no_training_relu_35,@function
        .size           triton_poi_fused__native_batch_norm_legit_no_training_relu_35,(.L_x_1 - triton_poi_fused__native_batch_norm_legit_no_training_relu_35)
        .other          triton_poi_fused__native_batch_norm_legit_no_training_relu_35,@"STO_CUDA_ENTRY STV_DEFAULT"
triton_poi_fused__native_batch_norm_legit_no_training_relu_35:
.text.triton_poi_fused__native_batch_norm_legit_no_training_relu_35:
[----:B------:R-:W0:Y:S01]  /*0000*/  LDC R1, c[0x0][0x28] ;  /* 0x00000a00ff017b82 */ /* 0x000e220000000800 */
[----:B------:R-:W1:Y:S07]  /*0010*/  S2R R2, SR_TID.X ;  /* 0x0000000000027919 */ /* 0x000e6e0000002100 */
[----:B------:R-:W2:Y:S01]  /*0020*/  LDC.64 R16, c[0x0][0x210] ;  /* 0x00008400ff107b82 */ /* 0x000ea20000000a00 */
[----:B------:R-:W-:Y:S01]  /*0030*/  ULDC.64 UR6, c[0x0][0x208] ;  /* 0x0000820000067ab9 */ /* 0x000fe20000000a00 */
[----:B------:R-:W3:Y:S01]  /*0040*/  S2R R21, SR_CTAID.Y ;  /* 0x0000000000157919 */ /* 0x000ee20000002600 */
[----:B------:R-:W4:Y:S01]  /*0050*/  S2R R5, SR_CTAID.X ;  /* 0x0000000000057919 */ /* 0x000f220000002500 */
[----:B-1----:R-:W-:Y:S01]  /*0060*/  IMAD.SHL.U32 R3, R2, 0x4, RZ ;  /* 0x0000000402037824 */ /* 0x002fe200078e00ff */
[----:B------:R-:W-:-:S04]  /*0070*/  SHF.R.U32.HI R8, RZ, 0x6, R2 ;  /* 0x00000006ff087819 */ /* 0x000fc80000011602 */
[----:B------:R-:W-:-:S04]  /*0080*/  LOP3.LUT R0, R3, 0xfc, RZ, 0xc0, !PT ;  /* 0x000000fc03007812 */ /* 0x000fc800078ec0ff */
[----:B---3--:R-:W-:Y:S01]  /*0090*/  PRMT R4, R0, 0x6540, R21 ;  /* 0x0000654000047816 */ /* 0x008fe20000000015 */
[----:B----4-:R-:W-:Y:S01]  /*00a0*/  IMAD.SHL.U32 R0, R5, 0x10, RZ ;  /* 0x0000001005007824 */ /* 0x010fe200078e00ff */
[----:B------:R-:W-:Y:S02]  /*00b0*/  SGXT.U32 R5, R8, 0x2 ;  /* 0x000000020805781a */ /* 0x000fe40000000000 */
[C---:B------:R-:W-:Y:S01]  /*00c0*/  ISETP.GE.AND P0, PT, R4.reuse, 0x180, PT ;  /* 0x000001800400780c */ /* 0x040fe20003f06270 */
[----:B------:R-:W-:Y:S01]  /*00d0*/  IMAD.HI R6, R4, 0x2aaaaaab, RZ ;  /* 0x2aaaaaab04067827 */ /* 0x000fe200078e02ff */
[----:B------:R-:W-:-:S04]  /*00e0*/  LOP3.LUT R18, R0, R5, RZ, 0xfc, !PT ;  /* 0x0000000500127212 */ /* 0x000fc800078efcff */
[----:B------:R-:W-:Y:S02]  /*00f0*/  SHF.R.U32.HI R7, RZ, 0x1f, R6 ;  /* 0x0000001fff077819 */ /* 0x000fe40000011606 */
[----:B------:R-:W-:Y:S02]  /*0100*/  ISETP.LT.AND P1, PT, R18, 0x384, !P0 ;  /* 0x000003841200780c */ /* 0x000fe40004721270 */
[----:B------:R-:W-:Y:S02]  /*0110*/  LEA.HI.SX32 R7, R6, R7, 0x1c ;  /* 0x0000000706077211 */ /* 0x000fe400078fe2ff */
[----:B------:R-:W-:-:S03]  /*0120*/  LOP3.LUT R8, R18, 0x4, RZ, 0xfc, !PT ;  /* 0x0000000412087812 */ /* 0x000fc600078efcff */
[C---:B------:R-:W-:Y:S01]  /*0130*/  IMAD R4, R7.reuse, -0x60, R4 ;  /* 0xffffffa007047824 */ /* 0x040fe200078e0204 */
[----:B------:R-:W-:Y:S02]  /*0140*/  ISETP.LT.AND P2, PT, R8, 0x384, !P0 ;  /* 0x000003840800780c */ /* 0x000fe40004741270 */
[----:B------:R-:W-:Y:S01]  /*0150*/  CS2R R8, SRZ ;  /* 0x0000000000087805 */ /* 0x000fe2000001ff00 */
[----:B------:R-:W-:Y:S01]  /*0160*/  IMAD R19, R7, 0x15180, R4 ;  /* 0x0001518007137824 */ /* 0x000fe200078e0204 */
[----:B------:R-:W-:Y:S02]  /*0170*/  CS2R R4, SRZ ;  /* 0x0000000000047805 */ /* 0x000fe4000001ff00 */
[----:B------:R-:W-:Y:S01]  /*0180*/  CS2R R6, SRZ ;  /* 0x0000000000067805 */ /* 0x000fe2000001ff00 */
[----:B------:R-:W-:-:S04]  /*0190*/  IMAD R19, R18, 0x60, R19 ;  /* 0x0000006012137824 */ /* 0x000fc800078e0213 */
[----:B--2---:R-:W-:-:S05]  /*01a0*/  IMAD.WIDE R14, R19, 0x4, R16 ;  /* 0x00000004130e7825 */ /* 0x004fca00078e0210 */
[----:B------:R1:W2:Y:S01]  /*01b0*/  @P1 LDG.E.EL.128 R4, desc[UR6][R14.64] ;  /* 0x000000060e041981 */ /* 0x0002a2000c2e1d00 */
[----:B------:R-:W-:Y:S01]  /*01c0*/  VIADD R23, R19, 0x180 ;  /* 0x0000018013177836 */ /* 0x000fe20000000000 */
[----:B------:R-:W-:Y:S02]  /*01d0*/  CS2R R10, SRZ ;  /* 0x00000000000a7805 */ /* 0x000fe4000001ff00 */
[----:B------:R-:W-:Y:S01]  /*01e0*/  LOP3.LUT R12, R18, 0x8, RZ, 0xfc, !PT ;  /* 0x00000008120c7812 */ /* 0x000fe200078efcff */
[----:B------:R-:W-:-:S03]  /*01f0*/  IMAD.WIDE R22, R23, 0x4, R16 ;  /* 0x0000000417167825 */ /* 0x000fc600078e0210 */
[----:B------:R-:W-:Y:S02]  /*0200*/  ISETP.LT.AND P1, PT, R12, 0x384, !P0 ;  /* 0x000003840c00780c */ /* 0x000fe40004721270 */
[----:B------:R3:W4:Y:S01]  /*0210*/  @P2 LDG.E.EL.128 R8, desc[UR6][R22.64] ;  /* 0x0000000616082981 */ /* 0x000722000c2e1d00 */
[----:B------:R-:W-:Y:S02]  /*0220*/  IADD3 R25, R19, 0x300, RZ ;  /* 0x0000030013197810 */ /* 0x000fe40007ffe0ff */
[----:B------:R-:W-:Y:S02]  /*0230*/  CS2R R12, SRZ ;  /* 0x00000000000c7805 */ /* 0x000fe4000001ff00 */
[----:B-1----:R-:W-:Y:S01]  /*0240*/  CS2R R14, SRZ ;  /* 0x00000000000e7805 */ /* 0x002fe2000001ff00 */
[----:B------:R-:W-:-:S05]  /*0250*/  IMAD.WIDE R24, R25, 0x4, R16 ;  /* 0x0000000419187825 */ /* 0x000fca00078e0210 */
[----:B------:R-:W5:Y:S01]  /*0260*/  @P1 LDG.E.EL.128 R12, desc[UR6][R24.64] ;  /* 0x00000006180c1981 */ /* 0x000f62000c2e1d00 */
[----:B------:R-:W-:Y:S01]  /*0270*/  LOP3.LUT R18, R18, 0xc, RZ, 0xfc, !PT ;  /* 0x0000000c12127812 */ /* 0x000fe200078efcff */
[----:B------:R-:W-:-:S03]  /*0280*/  VIADD R27, R19, 0x480 ;  /* 0x00000480131b7836 */ /* 0x000fc60000000000 */
[----:B------:R-:W-:Y:S01]  /*0290*/  ISETP.LT.AND P0, PT, R18, 0x384, !P0 ;  /* 0x000003841200780c */ /* 0x000fe20004701270 */
[----:B------:R-:W-:Y:S01]  /*02a0*/  IMAD.WIDE R26, R27, 0x4, R16 ;  /* 0x000000041b1a7825 */ /* 0x000fe200078e0210 */
[----:B------:R-:W-:Y:S02]  /*02b0*/  CS2R R16, SRZ ;  /* 0x0000000000107805 */ /* 0x000fe4000001ff00 */
[----:B------:R-:W-:-:S09]  /*02c0*/  CS2R R18, SRZ ;  /* 0x0000000000127805 */ /* 0x000fd2000001ff00 */
[----:B------:R1:W5:Y:S01]  /*02d0*/  @P0 LDG.E.EL.128 R16, desc[UR6][R26.64] ;  /* 0x000000061a100981 */ /* 0x000362000c2e1d00 */
[----:B------:R-:W1:Y:S01]  /*02e0*/  S2UR UR5, SR_CgaCtaId ;  /* 0x00000000000579c3 */ /* 0x000e620000008800 */
[----:B------:R-:W-:Y:S01]  /*02f0*/  SHF.R.U32.HI R20, RZ, 0x2, R2 ;  /* 0x00000002ff147819 */ /* 0x000fe20000011602 */
[----:B------:R-:W-:Y:S01]  /*0300*/  UMOV UR4, 0x400 ;  /* 0x0000040000047882 */ /* 0x000fe20000000000 */
[----:B---3--:R-:W-:Y:S02]  /*0310*/  LOP3.LUT R22, R3, 0x3fc, RZ, 0xc0, !PT ;  /* 0x000003fc03167812 */ /* 0x008fe400078ec0ff */
[----:B------:R-:W-:Y:S02]  /*0320*/  LOP3.LUT R20, R20, 0x30, RZ, 0xc0, !PT ;  /* 0x0000003014147812 */ /* 0x000fe400078ec0ff */
[----:B------:R-:W-:Y:S01]  /*0330*/  PRMT R29, R2, 0x6540, R21 ;  /* 0x00006540021d7816 */ /* 0x000fe20000000015 */
[----:B01----:R-:W0:Y:S03]  /*0340*/  LDC.64 R26, c[0x0][0x220] ;  /* 0x00008800ff1a7b82 */ /* 0x003e260000000a00 */
[----:B------:R-:W-:Y:S01]  /*0350*/  ISETP.GE.AND P0, PT, R29, 0x180, PT ;  /* 0x000001801d00780c */ /* 0x000fe20003f06270 */
[----:B------:R-:W-:-:S06]  /*0360*/  UPRMT UR4, UR5, 0x654, UR4 ;  /* 0x0000065405047896 */ /* 0x000fcc0008000004 */
[----:B------:R-:W-:Y:S01]  /*0370*/  VIADD R23, R20, UR4 ;  /* 0x0000000414177c36 */ /* 0x000fe20008000000 */
[----:B------:R-:W-:-:S03]  /*0380*/  LOP3.LUT R20, R2, 0xff, RZ, 0xc0, !PT ;  /* 0x000000ff02147812 */ /* 0x000fc600078ec0ff */
[----:B------:R-:W-:Y:S01]  /*0390*/  IMAD R22, R22, 0x4, R23 ;  /* 0x0000000416167824 */ /* 0x000fe200078e0217 */
[----:B------:R-:W-:-:S04]  /*03a0*/  LEA R20, R20, UR4, 0x2 ;  /* 0x0000000414147c11 */ /* 0x000fc8000f8e10ff */
[----:B--2---:R-:W-:Y:S01]  /*03b0*/  STS.128 [R22], R4 ;  /* 0x0000000416007388 */ /* 0x004fe20000000c00 */
[----:B------:R-:W-:Y:S06]  /*03c0*/  BAR.SYNC.DEFER_BLOCKING 0x0 ;  /* 0x0000000000007b1d */ /* 0x000fec0000010000 */
[----:B------:R-:W-:Y:S04]  /*03d0*/  LDS R25, [R20] ;  /* 0x0000000014197984 */ /* 0x000fe80000000800 */
[----:B------:R-:W-:Y:S04]  /*03e0*/  LDS R23, [R20+0x410] ;  /* 0x0004100014177984 */ /* 0x000fe80000000800 */
[----:B------:R-:W-:Y:S04]  /*03f0*/  LDS R28, [R20+0x820] ;  /* 0x00082000141c7984 */ /* 0x000fe80000000800 */
[----:B------:R-:W-:Y:S01]  /*0400*/  LDS R24, [R20+0xc30] ;  /* 0x000c300014187984 */ /* 0x000fe20000000800 */
[----:B------:R-:W-:Y:S06]  /*0410*/  BAR.SYNC.DEFER_BLOCKING 0x0 ;  /* 0x0000000000007b1d */ /* 0x000fec0000010000 */
[----:B----4-:R1:W-:Y:S02]  /*0420*/  STS.128 [R22], R8 ;  /* 0x0000000816007388 */ /* 0x0103e40000000c00 */
[----:B------:R-:W-:Y:S01]  /*0430*/  BAR.SYNC.DEFER_BLOCKING 0x0 ;  /* 0x0000000000007b1d */ /* 0x000fe20000010000 */
[----:B-1----:R-:W-:-:S07]  /*0440*/  IMAD.HI R8, R29, 0x2aaaaaab, RZ ;  /* 0x2aaaaaab1d087827 */ /* 0x002fce00078e02ff */
[----:B------:R-:W1:Y:S01]  /*0450*/  LDC.64 R10, c[0x0][0x230] ;  /* 0x00008c00ff0a7b82 */ /* 0x000e620000000a00 */
[----:B------:R-:W-:-:S04]  /*0460*/  SHF.R.U32.HI R9, RZ, 0x1f, R8 ;  /* 0x0000001fff097819 */ /* 0x000fc80000011608 */
[----:B------:R-:W-:Y:S01]  /*0470*/  LEA.HI R8, R8, R9, RZ, 0x1c ;  /* 0x0000000908087211 */ /* 0x000fe200078fe0ff */
[----:B------:R-:W-:Y:S04]  /*0480*/  LDS R4, [R20] ;  /* 0x0000000014047984 */ /* 0x000fe80000000800 */
[----:B------:R-:W2:Y:S04]  /*0490*/  LDS R7, [R20+0x410] ;  /* 0x0004100014077984 */ /* 0x000ea80000000800 */
[----:B------:R-:W3:Y:S04]  /*04a0*/  LDS R6, [R20+0x820] ;  /* 0x0008200014067984 */ /* 0x000ee80000000800 */
[----:B------:R-:W4:Y:S01]  /*04b0*/  LDS R5, [R20+0xc30] ;  /* 0x000c300014057984 */ /* 0x000f220000000800 */
[----:B------:R-:W-:Y:S06]  /*04c0*/  BAR.SYNC.DEFER_BLOCKING 0x0 ;  /* 0x0000000000007b1d */ /* 0x000fec0000010000 */
[----:B-----5:R5:W-:Y:S02]  /*04d0*/  STS.128 [R22], R12 ;  /* 0x0000000c16007388 */ /* 0x020be40000000c00 */
[----:B------:R-:W-:Y:S01]  /*04e0*/  BAR.SYNC.DEFER_BLOCKING 0x0 ;  /* 0x0000000000007b1d */ /* 0x000fe20000010000 */
[----:B-----5:R-:W-:-:S07]  /*04f0*/  IMAD R15, R8, -0x60, R29 ;  /* 0xffffffa0080f7824 */ /* 0x020fce00078e021d */
[----:B------:R-:W5:Y:S01]  /*0500*/  LDC.64 R8, c[0x0][0x218] ;  /* 0x00008600ff087b82 */ /* 0x000f620000000a00 */
[----:B0-----:R-:W-:Y:S01]  /*0510*/  IMAD.WIDE R26, R15, 0x4, R26 ;  /* 0x000000040f1a7825 */ /* 0x001fe200078e021a */
[----:B------:R-:W0:Y:S04]  /*0520*/  LDS R14, [R20] ;  /* 0x00000000140e7984 */ /* 0x000e280000000800 */
[----:B------:R-:W0:Y:S04]  /*0530*/  LDS R13, [R20+0x410] ;  /* 0x00041000140d7984 */ /* 0x000e280000000800 */
[----:B------:R-:W0:Y:S04]  /*0540*/  LDS R12, [R20+0x820] ;  /* 0x00082000140c7984 */ /* 0x000e280000000800 */
[----:B------:R-:W0:Y:S01]  /*0550*/  LDS R29, [R20+0xc30] ;  /* 0x000c3000141d7984 */ /* 0x000e220000000800 */
[----:B------:R-:W-:Y:S06]  /*0560*/  BAR.SYNC.DEFER_BLOCKING 0x0 ;  /* 0x0000000000007b1d */ /* 0x000fec0000010000 */
[----:B------:R1:W-:Y:S02]  /*0570*/  STS.128 [R22], R16 ;  /* 0x0000001016007388 */ /* 0x0003e40000000c00 */
[----:B------:R-:W-:Y:S01]  /*0580*/  BAR.SYNC.DEFER_BLOCKING 0x0 ;  /* 0x0000000000007b1d */ /* 0x000fe20000010000 */
[----:B-1----:R-:W-:-:S10]  /*0590*/  HFMA2.MMA R16, -RZ, RZ, 0, 0 ;  /* 0x00000000ff107435 */ /* 0x002fd400000001ff */
[----:B------:R1:W2:Y:S01]  /*05a0*/  @!P0 LDG.E.EL R16, desc[UR6][R26.64] ;  /* 0x000000061a108981 */ /* 0x0002a2000c2e1900 */
[----:B-----5:R-:W-:-:S03]  /*05b0*/  IMAD.WIDE R8, R15, 0x4, R8 ;  /* 0x000000040f087825 */ /* 0x020fc600078e0208 */
[----:B------:R-:W5:Y:S01]  /*05c0*/  LDS R17, [R20] ;  /* 0x0000000014117984 */ /* 0x000f620000000800 */
[----:B------:R-:W-:-:S03]  /*05d0*/  IMAD.WIDE R10, R15, 0x4, R10 ;  /* 0x000000040f0a7825 */ /* 0x000fc600078e020a */
[----:B------:R-:W0:Y:S01]  /*05e0*/  LDS R19, [R20+0x410] ;  /* 0x0004100014137984 */ /* 0x000e220000000800 */
[----:B-1----:R-:W-:-:S06]  /*05f0*/  IMAD.MOV.U32 R26, RZ, RZ, RZ ;  /* 0x000000ffff1a7224 */ /* 0x002fcc00078e00ff */
[----:B------:R1:W3:Y:S01]  /*0600*/  @!P0 LDG.E.EL R26, desc[UR6][R8.64] ;  /* 0x00000006081a8981 */ /* 0x0002e2000c2e1900 */
[----:B------:R-:W-:Y:S01]  /*0610*/  IMAD.MOV.U32 R18, RZ, RZ, RZ ;  /* 0x000000ffff127224 */ /* 0x000fe200078e00ff */
[----:B-1----:R-:W1:Y:S02]  /*0620*/  LDC.64 R8, c[0x0][0x228] ;  /* 0x00008a00ff087b82 */ /* 0x002e640000000a00 */
[----:B-1----:R-:W-:-:S04]  /*0630*/  IMAD.WIDE R8, R15, 0x4, R8 ;  /* 0x000000040f087825 */ /* 0x002fc800078e0208 */
[----:B------:R-:W-:Y:S01]  /*0640*/  IMAD.MOV.U32 R15, RZ, RZ, RZ ;  /* 0x000000ffff0f7224 */ /* 0x000fe200078e00ff */
[----:B------:R1:W5:Y:S05]  /*0650*/  @!P0 LDG.E.EL R18, desc[UR6][R8.64] ;  /* 0x0000000608128981 */ /* 0x00036a000c2e1900 */
[----:B------:R0:W5:Y:S01]  /*0660*/  @!P0 LDG.E.EL R15, desc[UR6][R10.64] ;  /* 0x000000060a0f8981 */ /* 0x000162000c2e1900 */
[----:B------:R-:W4:Y:S01]  /*0670*/  S2UR UR4, SR_CgaCtaId ;  /* 0x00000000000479c3 */ /* 0x000f220000008800 */
[----:B------:R-:W-:Y:S01]  /*0680*/  SHF.R.U32.HI R2, RZ, 0x2, R2 ;  /* 0x00000002ff027819 */ /* 0x000fe20000011602 */
[----:B------:R-:W-:Y:S01]  /*0690*/  UMOV UR5, 0x400 ;  /* 0x0000040000057882 */ /* 0x000fe20000000000 */
[----:B------:R-:W-:Y:S01]  /*06a0*/  LOP3.LUT R0, R0, 0xc, R3, 0xf8, !PT ;  /* 0x0000000c00007812 */ /* 0x000fe200078ef803 */
[----:B-1----:R-:W1:Y:S01]  /*06b0*/  LDS R9, [R20+0x820] ;  /* 0x0008200014097984 */ /* 0x002e620000000800 */
[----:B------:R-:W-:-:S03]  /*06c0*/  SGXT.U32 R2, R2, 0x6 ;  /* 0x000000060202781a */ /* 0x000fc60000000000 */
[----:B0-----:R-:W0:Y:S01]  /*06d0*/  LDS R11, [R20+0xc30] ;  /* 0x000c3000140b7984 */ /* 0x001e220000000800 */
[----:B------:R-:W-:Y:S02]  /*06e0*/  MOV R10, 0x3e800000 ;  /* 0x3e800000000a7802 */ /* 0x000fe40000000f00 */
[----:B------:R-:W-:Y:S01]  /*06f0*/  PRMT R21, R2, 0x6540, R21 ;  /* 0x0000654002157816 */ /* 0x000fe20000000015 */
[----:B----4-:R-:W-:Y:S01]  /*0700*/  UPRMT UR4, UR4, 0x654, UR5 ;  /* 0x0000065404047896 */ /* 0x010fe20008000005 */
[----:B------:R-:W-:Y:S01]  /*0710*/  BAR.SYNC.DEFER_BLOCKING 0x0 ;  /* 0x0000000000007b1d */ /* 0x000fe20000010000 */
[----:B--2---:R-:W-:-:S05]  /*0720*/  FADD R22, R16, 0.0010000000474974513054 ;  /* 0x3a83126f10167421 */ /* 0x004fca0000000000 */
[----:B------:R-:W2:Y:S01]  /*0730*/  S2R R16, SR_TID.X ;  /* 0x0000000000107919 */ /* 0x000ea20000002100 */
[----:B------:R-:W4:Y:S01]  /*0740*/  MUFU.SQRT R27, R22 ;  /* 0x00000016001b7308 */ /* 0x000f220000002000 */
[--C-:B---3--:R-:W-:Y:S01]  /*0750*/  FADD R7, R7, -R26.reuse ;  /* 0x8000001a07077221 */ /* 0x108fe20000000000 */
[--C-:B------:R-:W-:Y:S01]  /*0760*/  FADD R23, R23, -R26.reuse ;  /* 0x8000001a17177221 */ /* 0x100fe20000000000 */
[--C-:B------:R-:W-:Y:S01]  /*0770*/  FADD R25, R25, -R26.reuse ;  /* 0x8000001a19197221 */ /* 0x100fe20000000000 */
[C---:B----4-:R-:W-:Y:S01]  /*0780*/  FSETP.GT.AND P0, PT, R27.reuse, 8.50705917302346158658e+37, PT ;  /* 0x7e8000001b00780b */ /* 0x050fe20003f04000 */
[--C-:B------:R-:W-:Y:S01]  /*0790*/  FADD R24, R24, -R26.reuse ;  /* 0x8000001a18187221 */ /* 0x100fe20000000000 */
[----:B------:R-:W-:Y:S01]  /*07a0*/  FSETP.GEU.AND P1, PT, R27, 1.175494350822287508e-38, PT ;  /* 0x008000001b00780b */ /* 0x000fe20003f2e000 */
[--C-:B------:R-:W-:Y:S01]  /*07b0*/  FADD R4, R4, -R26.reuse ;  /* 0x8000001a04047221 */ /* 0x100fe20000000000 */
[----:B------:R-:W-:Y:S01]  /*07c0*/  FSEL R10, R10, 1, P0 ;  /* 0x3f8000000a0a7808 */ /* 0x000fe20000000000 */
[--C-:B------:R-:W-:Y:S01]  /*07d0*/  FADD R6, R6, -R26.reuse ;  /* 0x8000001a06067221 */ /* 0x100fe20000000000 */
[--C-:B------:R-:W-:Y:S01]  /*07e0*/  FADD R5, R5, -R26.reuse ;  /* 0x8000001a05057221 */ /* 0x100fe20000000000 */
[--C-:B------:R-:W-:Y:S01]  /*07f0*/  FADD R14, R14, -R26.reuse ;  /* 0x8000001a0e0e7221 */ /* 0x100fe20000000000 */
[--C-:B------:R-:W-:Y:S01]  /*0800*/  FADD R13, R13, -R26.reuse ;  /* 0x8000001a0d0d7221 */ /* 0x100fe20000000000 */
[--C-:B------:R-:W-:Y:S01]  /*0810*/  FADD R12, R12, -R26.reuse ;  /* 0x8000001a0c0c7221 */ /* 0x100fe20000000000 */
[--C-:B------:R-:W-:Y:S01]  /*0820*/  FADD R29, R29, -R26.reuse ;  /* 0x8000001a1d1d7221 */ /* 0x100fe20000000000 */
[--C-:B-----5:R-:W-:Y:S01]  /*0830*/  FADD R17, R17, -R26.reuse ;  /* 0x8000001a11117221 */ /* 0x120fe20000000000 */
[--C-:B------:R-:W-:Y:S01]  /*0840*/  FADD R19, R19, -R26.reuse ;  /* 0x8000001a13137221 */ /* 0x100fe20000000000 */
[----:B------:R-:W-:Y:S01]  /*0850*/  @P0 FMUL R27, R27, 0.25 ;  /* 0x3e8000001b1b0820 */ /* 0x000fe20000400000 */
[----:B-1----:R-:W-:Y:S01]  /*0860*/  FADD R9, R9, -R26 ;  /* 0x8000001a09097221 */ /* 0x002fe20000000000 */
[----:B------:R-:W-:Y:S01]  /*0870*/  @!P1 FMUL R10, R10, 16777216 ;  /* 0x4b8000000a0a9820 */ /* 0x000fe20000400000 */
[----:B--2---:R-:W-:-:S02]  /*0880*/  IMAD.SHL.U32 R2, R16, 0x10, RZ ;  /* 0x0000001010027824 */ /* 0x004fc400078e00ff */
[----:B------:R-:W-:Y:S01]  /*0890*/  @!P1 FMUL R27, R27, 16777216 ;  /* 0x4b8000001b1b9820 */ /* 0x000fe20000400000 */
[----:B0-----:R-:W-:-:S03]  /*08a0*/  FADD R11, R11, -R26 ;  /* 0x8000001a0b0b7221 */ /* 0x001fc60000000000 */
[----:B------:R0:W1:Y:S01]  /*08b0*/  MUFU.RCP R8, R27 ;  /* 0x0000001b00087308 */ /* 0x0000620000001000 */
[----:B------:R-:W-:Y:S01]  /*08c0*/  LOP3.LUT R2, R2, 0xff0, RZ, 0xc0, !PT ;  /* 0x00000ff002027812 */ /* 0x000fe200078ec0ff */
[----:B0-----:R-:W-:Y:S01]  /*08d0*/  FADD R27, R28, -R26 ;  /* 0x8000001a1c1b7221 */ /* 0x001fe20000000000 */
[----:B-1----:R-:W-:Y:S02]  /*08e0*/  FMUL R8, R8, R10 ;  /* 0x0000000a08087220 */ /* 0x002fe40000400000 */
[----:B------:R-:W-:Y:S02]  /*08f0*/  LEA.HI R10, R2, UR4, RZ, 0x1e ;  /* 0x00000004020a7c11 */ /* 0x000fe4000f8ff0ff */
[C---:B------:R-:W-:Y:S01]  /*0900*/  FMUL R26, R8.reuse, R7 ;  /* 0x00000007081a7220 */ /* 0x040fe20000400000 */
[C---:B------:R-:W-:Y:S01]  /*0910*/  FMUL R28, R8.reuse, R27 ;  /* 0x0000001b081c7220 */ /* 0x040fe20000400000 */
[C---:B------:R-:W-:Y:S01]  /*0920*/  FMUL R7, R8.reuse, R23 ;  /* 0x0000001708077220 */ /* 0x040fe20000400000 */
[C---:B------:R-:W-:Y:S01]  /*0930*/  FMUL R4, R8.reuse, R4 ;  /* 0x0000000408047220 */ /* 0x040fe20000400000 */
[----:B------:R-:W-:Y:S01]  /*0940*/  FMUL R24, R8, R24 ;  /* 0x0000001808187220 */ /* 0x000fe20000400000 */
[-CC-:B------:R-:W-:Y:S01]  /*0950*/  FFMA R28, R28, R18.reuse, R15.reuse ;  /* 0x000000121c1c7223 */ /* 0x180fe2000000000f */
[-CC-:B------:R-:W-:Y:S01]  /*0960*/  FFMA R7, R7, R18.reuse, R15.reuse ;  /* 0x0000001207077223 */ /* 0x180fe2000000000f */
[-CC-:B------:R-:W-:Y:S01]  /*0970*/  FFMA R4, R4, R18.reuse, R15.reuse ;  /* 0x0000001204047223 */ /* 0x180fe2000000000f */
[--C-:B------:R-:W-:Y:S01]  /*0980*/  FFMA R24, R24, R18, R15.reuse ;  /* 0x0000001218187223 */ /* 0x100fe2000000000f */
[----:B------:R-:W-:Y:S01]  /*0990*/  IMAD R2, R2, 0x4, R10 ;  /* 0x0000000402027824 */ /* 0x000fe200078e020a */
[----:B------:R-:W-:Y:S01]  /*09a0*/  FSETP.GEU.AND P0, PT, R28, RZ, PT ;  /* 0x000000ff1c00720b */ /* 0x000fe20003f0e000 */
[C---:B------:R-:W-:Y:S01]  /*09b0*/  FMUL R22, R8.reuse, R5 ;  /* 0x0000000508167220 */ /* 0x040fe20000400000 */
[C---:B------:R-:W-:Y:S01]  /*09c0*/  FSETP.GEU.AND P1, PT, R7.reuse, RZ, PT ;  /* 0x000000ff0700720b */ /* 0x040fe20003f2e000 */
[C---:B------:R-:W-:Y:S01]  /*09d0*/  FMUL R6, R8.reuse, R6 ;  /* 0x0000000608067220 */ /* 0x040fe20000400000 */
        /* <DEDUP_REMOVED lines=8> */
[----:B------:R-:W-:Y:S01]  /*0a60*/  FMUL R8, R8, R11 ;  /* 0x0000000b08087220 */ /* 0x000fe20000400000 */
[----:B------:R-:W-:Y:S01]  /*0a70*/  FSEL R7, R7, RZ, P1 ;  /* 0x000000ff07077208 */ /* 0x000fe20000800000 */
[-CC-:B------:R-:W-:Y:S01]  /*0a80*/  FFMA R6, R6, R18.reuse, R15.reuse ;  /* 0x0000001206067223 */ /* 0x180fe2000000000f */
[----:B------:R-:W-:Y:S01]  /*0a90*/  FSEL R11, R28, RZ, P0 ;  /* 0x000000ff1c0b7208 */ /* 0x000fe20000000000 */
[-CC-:B------:R-:W-:Y:S01]  /*0aa0*/  FFMA R22, R22, R18.reuse, R15.reuse ;  /* 0x0000001216167223 */ /* 0x180fe2000000000f */
[----:B------:R-:W-:Y:S01]  /*0ab0*/  FSETP.GEU.AND P1, PT, R24, RZ, PT ;  /* 0x000000ff1800720b */ /* 0x000fe20003f2e000 */
[-CC-:B------:R-:W-:Y:S01]  /*0ac0*/  FFMA R5, R5, R18.reuse, R15.reuse ;  /* 0x0000001205057223 */ /* 0x180fe2000000000f */
[----:B------:R-:W-:Y:S01]  /*0ad0*/  FSETP.GEU.AND P0, PT, R4, RZ, PT ;  /* 0x000000ff0400720b */ /* 0x000fe20003f0e000 */
[-CC-:B------:R-:W-:Y:S01]  /*0ae0*/  FFMA R26, R26, R18.reuse, R15.reuse ;  /* 0x000000121a1a7223 */ /* 0x180fe2000000000f */
[-CC-:B------:R-:W-:Y:S01]  /*0af0*/  FFMA R14, R14, R18.reuse, R15.reuse ;  /* 0x000000120e0e7223 */ /* 0x180fe2000000000f */
[-CC-:B------:R-:W-:Y:S01]  /*0b00*/  FFMA R20, R20, R18.reuse, R15.reuse ;  /* 0x0000001214147223 */ /* 0x180fe2000000000f */
[-CC-:B------:R-:W-:Y:S01]  /*0b10*/  FFMA R12, R12, R18.reuse, R15.reuse ;  /* 0x000000120c0c7223 */ /* 0x180fe2000000000f */
[-CC-:B------:R-:W-:Y:S01]  /*0b20*/  FFMA R10, R10, R18.reuse, R15.reuse ;  /* 0x000000120a0a7223 */ /* 0x180fe2000000000f */
[-CC-:B------:R-:W-:Y:S01]  /*0b30*/  FFMA R17, R17, R18.reuse, R15.reuse ;  /* 0x0000001211117223 */ /* 0x180fe2000000000f */
[-CC-:B------:R-:W-:Y:S01]  /*0b40*/  FFMA R19, R19, R18.reuse, R15.reuse ;  /* 0x0000001213137223 */ /* 0x180fe2000000000f */
[-CC-:B------:R-:W-:Y:S01]  /*0b50*/  FFMA R9, R9, R18.reuse, R15.reuse ;  /* 0x0000001209097223 */ /* 0x180fe2000000000f */
[----:B------:R-:W-:Y:S01]  /*0b60*/  FFMA R8, R8, R18, R15 ;  /* 0x0000001208087223 */ /* 0x000fe2000000000f */
[----:B------:R-:W-:Y:S01]  /*0b70*/  FSEL R13, R24, RZ, P1 ;  /* 0x000000ff180d7208 */ /* 0x000fe20000800000 */
[----:B------:R0:W-:Y:S01]  /*0b80*/  STS [R2+0x4], R7 ;  /* 0x0000040702007388 */ /* 0x0001e20000000800 */
[----:B------:R-:W-:Y:S01]  /*0b90*/  FSEL R15, R4, RZ, P0 ;  /* 0x000000ff040f7208 */ /* 0x000fe20000000000 */
[----:B------:R-:W-:Y:S01]  /*0ba0*/  IMAD.SHL.U32 R4, R16, 0x4, RZ ;  /* 0x0000000410047824 */ /* 0x000fe200078e00ff */
[----:B------:R-:W-:Y:S01]  /*0bb0*/  FSETP.GEU.AND P1, PT, R6, RZ, PT ;  /* 0x000000ff0600720b */ /* 0x000fe20003f2e000 */
[----:B------:R1:W-:Y:S01]  /*0bc0*/  STS [R2+0x8], R11 ;  /* 0x0000080b02007388 */ /* 0x0003e20000000800 */
[----:B------:R-:W-:-:S02]  /*0bd0*/  FSETP.GEU.AND P0, PT, R22, RZ, PT ;  /* 0x000000ff1600720b */ /* 0x000fc40003f0e000 */
[----:B------:R-:W-:Y:S01]  /*0be0*/  FSETP.GEU.AND P2, PT, R26, RZ, PT ;  /* 0x000000ff1a00720b */ /* 0x000fe20003f4e000 */
[----:B------:R2:W-:Y:S01]  /*0bf0*/  STS [R2+0xc], R13 ;  /* 0x00000c0d02007388 */ /* 0x0005e20000000800 */
[----:B------:R-:W-:Y:S02]  /*0c00*/  FSEL R25, R6, RZ, P1 ;  /* 0x000000ff06197208 */ /* 0x000fe40000800000 */
[----:B0-----:R-:W-:Y:S01]  /*0c10*/  FSEL R7, R22, RZ, P0 ;  /* 0x000000ff16077208 */ /* 0x001fe20000000000 */
[----:B------:R0:W-:Y:S01]  /*0c20*/  STS [R2+0x10], R15 ;  /* 0x0000100f02007388 */ /* 0x0001e20000000800 */
[----:B------:R-:W-:Y:S02]  /*0c30*/  FSETP.GEU.AND P1, PT, R14, RZ, PT ;  /* 0x000000ff0e00720b */ /* 0x000fe40003f2e000 */
[----:B------:R-:W-:Y:S01]  /*0c40*/  FSETP.GEU.AND P0, PT, R20, RZ, PT ;  /* 0x000000ff1400720b */ /* 0x000fe20003f0e000 */
[----:B------:R-:W-:Y:S01]  /*0c50*/  STS [R2+0x1c], R7 ;  /* 0x00001c0702007388 */ /* 0x000fe20000000800 */
[----:B------:R-:W-:-:S02]  /*0c60*/  FSEL R23, R26, RZ, P2 ;  /* 0x000000ff1a177208 */ /* 0x000fc40001000000 */
[----:B-1----:R-:W-:Y:S01]  /*0c70*/  FSEL R11, R14, RZ, P1 ;  /* 0x000000ff0e0b7208 */ /* 0x002fe20000800000 */
[----:B------:R-:W-:Y:S01]  /*0c80*/  STS [R2+0x18], R25 ;  /* 0x0000181902007388 */ /* 0x000fe20000000800 */
[----:B--2---:R-:W-:Y:S01]  /*0c90*/  FSEL R13, R20, RZ, P0 ;  /* 0x000000ff140d7208 */ /* 0x004fe20000000000 */
[----:B------:R-:W-:Y:S01]  /*0ca0*/  IMAD.HI R20, R21, 0x2aaaaaab, RZ ;  /* 0x2aaaaaab15147827 */ /* 0x000fe200078e02ff */
[----:B------:R-:W-:Y:S01]  /*0cb0*/  FSETP.GEU.AND P1, PT, R10, RZ, PT ;  /* 0x000000ff0a00720b */ /* 0x000fe20003f2e000 */
[----:B------:R1:W-:Y:S01]  /*0cc0*/  STS [R2+0x14], R23 ;  /* 0x0000141702007388 */ /* 0x0003e20000000800 */
[C---:B------:R-:W-:Y:S02]  /*0cd0*/  FSETP.GEU.AND P0, PT, R9.reuse, RZ, PT ;  /* 0x000000ff0900720b */ /* 0x040fe40003f0e000 */
[----:B------:R-:W-:Y:S01]  /*0ce0*/  FSETP.GEU.AND P2, PT, R12, RZ, PT ;  /* 0x000000ff0c00720b */ /* 0x000fe20003f4e000 */
[----:B------:R-:W-:Y:S01]  /*0cf0*/  STS [R2+0x20], R11 ;  /* 0x0000200b02007388 */ /* 0x000fe20000000800 */
[----:B------:R-:W-:-:S02]  /*0d00*/  FSEL R9, R9, RZ, P0 ;  /* 0x000000ff09097208 */ /* 0x000fc40000000000 */
[----:B------:R-:W-:Y:S01]  /*0d10*/  FSETP.GEU.AND P0, PT, R17, RZ, PT ;  /* 0x000000ff1100720b */ /* 0x000fe20003f0e000 */
[----:B------:R-:W-:Y:S01]  /*0d20*/  STS [R2+0x24], R13 ;  /* 0x0000240d02007388 */ /* 0x000fe20000000800 */
[----:B0-----:R-:W-:Y:S02]  /*0d30*/  FSEL R15, R12, RZ, P2 ;  /* 0x000000ff0c0f7208 */ /* 0x001fe40001000000 */
[----:B-1----:R-:W-:Y:S01]  /*0d40*/  FSEL R23, R10, RZ, P1 ;  /* 0x000000ff0a177208 */ /* 0x002fe20000800000 */
[----:B------:R0:W-:Y:S01]  /*0d50*/  STS [R2+0x38], R9 ;  /* 0x0000380902007388 */ /* 0x0001e20000000800 */
[----:B------:R-:W-:Y:S02]  /*0d60*/  FSETP.GEU.AND P1, PT, R19, RZ, PT ;  /* 0x000000ff1300720b */ /* 0x000fe40003f2e000 */
[----:B------:R-:W-:Y:S01]  /*0d70*/  FSEL R7, R17, RZ, P0 ;  /* 0x000000ff11077208 */ /* 0x000fe20000000000 */
[----:B------:R-:W-:Y:S01]  /*0d80*/  STS [R2+0x28], R15 ;  /* 0x0000280f02007388 */ /* 0x000fe20000000800 */
[----:B------:R-:W-:-:S02]  /*0d90*/  FSEL R19, R19, RZ, P1 ;  /* 0x000000ff13137208 */ /* 0x000fc40000800000 */
[C---:B------:R-:W-:Y:S01]  /*0da0*/  FSETP.GEU.AND P1, PT, R5.reuse, RZ, PT ;  /* 0x000000ff0500720b */ /* 0x040fe20003f2e000 */
[----:B------:R-:W-:Y:S01]  /*0db0*/  STS [R2+0x2c], R23 ;  /* 0x00002c1702007388 */ /* 0x000fe20000000800 */
[C---:B------:R-:W-:Y:S02]  /*0dc0*/  FSETP.GEU.AND P0, PT, R8.reuse, RZ, PT ;  /* 0x000000ff0800720b */ /* 0x040fe40003f0e000 */
[----:B------:R-:W-:Y:S01]  /*0dd0*/  FSEL R5, R5, RZ, P1 ;  /* 0x000000ff05057208 */ /* 0x000fe20000800000 */
[----:B------:R-:W-:Y:S01]  /*0de0*/  STS [R2+0x34], R19 ;  /* 0x0000341302007388 */ /* 0x000fe20000000800 */
[----:B0-----:R-:W-:Y:S02]  /*0df0*/  FSEL R9, R8, RZ, P0 ;  /* 0x000000ff08097208 */ /* 0x001fe40000000000 */
[----:B------:R-:W-:Y:S01]  /*0e00*/  LOP3.LUT R17, R4, 0x3fc, RZ, 0xc0, !PT ;  /* 0x000003fc04117812 */ /* 0x000fe200078ec0ff */
[----:B------:R-:W-:Y:S01]  /*0e10*/  STS [R2+0x30], R7 ;  /* 0x0000300702007388 */ /* 0x000fe20000000800 */
[----:B------:R-:W-:-:S02]  /*0e20*/  LOP3.LUT R16, R16, 0xfc, RZ, 0xc0, !PT ;  /* 0x000000fc10107812 */ /* 0x000fc400078ec0ff */
[C---:B------:R-:W-:Y:S01]  /*0e30*/  LOP3.LUT R4, R17.reuse, 0x400, RZ, 0xfc, !PT ;  /* 0x0000040011047812 */ /* 0x040fe200078efcff */
[----:B------:R-:W-:Y:S01]  /*0e40*/  STS [R2], R5 ;  /* 0x0000000502007388 */ /* 0x000fe20000000800 */
[----:B------:R-:W-:Y:S02]  /*0e50*/  LOP3.LUT R6, R17, 0x800, RZ, 0xfc, !PT ;  /* 0x0000080011067812 */ /* 0x000fe400078efcff */
[----:B------:R-:W-:Y:S01]  /*0e60*/  SHF.R.U32.HI R4, RZ, 0x2, R4 ;  /* 0x00000002ff047819 */ /* 0x000fe20000011604 */
[----:B------:R0:W-:Y:S01]  /*0e70*/  STS [R2+0x3c], R9 ;  /* 0x00003c0902007388 */ /* 0x0001e20000000800 */
[----:B------:R-:W-:Y:S02]  /*0e80*/  SHF.R.U32.HI R6, RZ, 0x2, R6 ;  /* 0x00000002ff067819 */ /* 0x000fe40000011606 */
[----:B------:R-:W-:Y:S02]  /*0e90*/  LOP3.LUT R4, R4, 0x1fc, RZ, 0xc0, !PT ;  /* 0x000001fc04047812 */ /* 0x000fe400078ec0ff */
[----:B------:R-:W-:-:S02]  /*0ea0*/  LOP3.LUT R6, R6, 0x2fc, RZ, 0xc0, !PT ;  /* 0x000002fc06067812 */ /* 0x000fc400078ec0ff */
[----:B------:R-:W-:Y:S01]  /*0eb0*/  IADD3 R16, R16, UR4, RZ ;  /* 0x0000000410107c10 */ /* 0x000fe2000fffe0ff */
[----:B------:R-:W-:Y:S01]  /*0ec0*/  VIADD R4, R4, UR4 ;  /* 0x0000000404047c36 */ /* 0x000fe20008000000 */
[----:B------:R-:W-:Y:S01]  /*0ed0*/  IADD3 R6, R6, UR4, RZ ;  /* 0x0000000406067c10 */ /* 0x000fe2000fffe0ff */
[----:B0-----:R-:W0:Y:S01]  /*0ee0*/  LDC.64 R2, c[0x0][0x238] ;  /* 0x00008e00ff027b82 */ /* 0x001e220000000a00 */
[----:B------:R-:W-:Y:S01]  /*0ef0*/  LOP3.LUT R18, R21, 0x40, RZ, 0xfc, !PT ;  /* 0x0000004015127812 */ /* 0x000fe200078efcff */
[----:B------:R-:W-:-:S06]  /*0f00*/  IMAD R22, R17, 0x4, R16 ;  /* 0x0000000411167824 */ /* 0x000fcc00078e0210 */
[----:B------:R-:W-:Y:S01]  /*0f10*/  BAR.SYNC.DEFER_BLOCKING 0x0 ;  /* 0x0000000000007b1d */ /* 0x000fe20000010000 */
[----:B------:R-:W-:Y:S01]  /*0f20*/  IMAD R24, R17, 0x4, R4 ;  /* 0x0000000411187824 */ /* 0x000fe200078e0204 */
[----:B------:R-:W-:Y:S01]  /*0f30*/  LOP3.LUT R16, R21, 0x80, RZ, 0xfc, !PT ;  /* 0x0000008015107812 */ /* 0x000fe200078efcff */
[----:B------:R-:W-:Y:S01]  /*0f40*/  IMAD R26, R17, 0x4, R6 ;  /* 0x00000004111a7824 */ /* 0x000fe200078e0206 */
[----:B------:R-:W-:Y:S01]  /*0f50*/  SHF.R.U32.HI R19, RZ, 0x1f, R20 ;  /* 0x0000001fff137819 */ /* 0x000fe20000011614 */
[----:B------:R-:W-:Y:S01]  /*0f60*/  IMAD.HI R23, R18, 0x2aaaaaab, RZ ;  /* 0x2aaaaaab12177827 */ /* 0x000fe200078e02ff */
[----:B------:R-:W-:Y:S02]  /*0f70*/  ISETP.GE.AND P0, PT, R0, 0x384, PT ;  /* 0x000003840000780c */ /* 0x000fe40003f06270 */
[----:B------:R-:W-:Y:S01]  /*0f80*/  LEA.HI.SX32 R20, R20, R19, 0x1c ;  /* 0x0000001314147211 */ /* 0x000fe200078fe2ff */
[----:B------:R-:W-:Y:S01]  /*0f90*/  IMAD.HI R19, R16, 0x2aaaaaab, RZ ;  /* 0x2aaaaaab10137827 */ /* 0x000fe200078e02ff */
[----:B------:R-:W-:-:S02]  /*0fa0*/  ISETP.LT.AND P3, PT, R21, 0x180, !P0 ;  /* 0x000001801500780c */ /* 0x000fc40004761270 */
[----:B------:R-:W-:Y:S01]  /*0fb0*/  ISETP.LT.AND P1, PT, R16, 0x180, !P0 ;  /* 0x000001801000780c */ /* 0x000fe20004721270 */
[----:B------:R-:W-:Y:S01]  /*0fc0*/  IMAD R25, R20, -0x60, R21 ;  /* 0xffffffa014197824 */ /* 0x000fe200078e0215 */
[----:B------:R-:W-:Y:S02]  /*0fd0*/  LOP3.LUT R21, R21, 0xc0, RZ, 0xfc, !PT ;  /* 0x000000c015157812 */ /* 0x000fe400078efcff */
[----:B------:R-:W-:Y:S01]  /*0fe0*/  ISETP.LT.AND P2, PT, R18, 0x180, !P0 ;  /* 0x000001801200780c */ /* 0x000fe20004741270 */
[----:B------:R-:W-:Y:S01]  /*0ff0*/  IMAD R25, R25, 0x384, R0 ;  /* 0x0000038419197824 */ /* 0x000fe200078e0200 */
[----:B------:R-:W-:-:S03]  /*1000*/  ISETP.LT.AND P0, PT, R21, 0x180, !P0 ;  /* 0x000001801500780c */ /* 0x000fc60004701270 */
[----:B------:R-:W-:Y:S01]  /*1010*/  IMAD R25, R20, 0xa8c00, R25 ;  /* 0x000a8c0014197824 */ /* 0x000fe200078e0219 */
[C---:B------:R-:W-:Y:S01]  /*1020*/  LOP3.LUT R20, R17.reuse, 0xc00, RZ, 0xfc, !PT ;  /* 0x00000c0011147812 */ /* 0x040fe200078efcff */
[----:B------:R-:W-:Y:S03]  /*1030*/  LDS R4, [R22] ;  /* 0x0000000016047984 */ /* 0x000fe60000000800 */
[----:B------:R-:W-:Y:S01]  /*1040*/  SHF.R.U32.HI R20, RZ, 0x2, R20 ;  /* 0x00000002ff147819 */ /* 0x000fe20000011614 */
[----:B------:R-:W-:Y:S03]  /*1050*/  LDS R5, [R22+0x4] ;  /* 0x0000040016057984 */ /* 0x000fe60000000800 */
[----:B------:R-:W-:Y:S01]  /*1060*/  LOP3.LUT R20, R20, 0x3fc, RZ, 0xc0, !PT ;  /* 0x000003fc14147812 */ /* 0x000fe200078ec0ff */
[----:B------:R-:W-:Y:S03]  /*1070*/  LDS R6, [R22+0x8] ;  /* 0x0000080016067984 */ /* 0x000fe60000000800 */
[----:B------:R-:W-:Y:S01]  /*1080*/  IADD3 R20, R20, UR4, RZ ;  /* 0x0000000414147c10 */ /* 0x000fe2000fffe0ff */
[----:B------:R1:W2:Y:S04]  /*1090*/  LDS R7, [R22+0xc] ;  /* 0x00000c0016077984 */ /* 0x0002a80000000800 */
[----:B------:R-:W-:Y:S01]  /*10a0*/  IMAD R20, R17, 0x4, R20 ;  /* 0x0000000411147824 */ /* 0x000fe200078e0214 */
[----:B------:R-:W-:Y:S04]  /*10b0*/  LDS R8, [R24+0x1000] ;  /* 0x0010000018087984 */ /* 0x000fe80000000800 */
[----:B------:R-:W-:Y:S01]  /*10c0*/  LDS R9, [R24+0x1004] ;  /* 0x0010040018097984 */ /* 0x000fe20000000800 */
[----:B-1----:R-:W-:-:S03]  /*10d0*/  SHF.R.U32.HI R22, RZ, 0x1f, R19 ;  /* 0x0000001fff167819 */ /* 0x002fc60000011613 */
[----:B------:R-:W-:Y:S01]  /*10e0*/  LDS R10, [R24+0x1008] ;  /* 0x00100800180a7984 */ /* 0x000fe20000000800 */
[----:B------:R-:W-:-:S03]  /*10f0*/  LEA.HI.SX32 R19, R19, R22, 0x1c ;  /* 0x0000001613137211 */ /* 0x000fc600078fe2ff */
[----:B------:R1:W3:Y:S02]  /*1100*/  LDS R11, [R24+0x100c] ;  /* 0x00100c00180b7984 */ /* 0x0002e40000000800 */
[----:B------:R-:W-:Y:S02]  /*1110*/  IMAD R27, R19, -0x60, R16 ;  /* 0xffffffa0131b7824 */ /* 0x000fe400078e0210 */
[----:B------:R-:W-:Y:S04]  /*1120*/  LDS R12, [R26+0x2000] ;  /* 0x002000001a0c7984 */ /* 0x000fe80000000800 */
[----:B------:R-:W-:Y:S01]  /*1130*/  LDS R13, [R26+0x2004] ;  /* 0x002004001a0d7984 */ /* 0x000fe20000000800 */
[----:B-1----:R-:W-:-:S03]  /*1140*/  SHF.R.U32.HI R24, RZ, 0x1f, R23 ;  /* 0x0000001fff187819 */ /* 0x002fc60000011617 */
[----:B------:R-:W-:Y:S01]  /*1150*/  LDS R14, [R26+0x2008] ;  /* 0x002008001a0e7984 */ /* 0x000fe20000000800 */
[----:B------:R-:W-:-:S03]  /*1160*/  LEA.HI.SX32 R23, R23, R24, 0x1c ;  /* 0x0000001817177211 */ /* 0x000fc600078fe2ff */
[----:B------:R-:W1:Y:S02]  /*1170*/  LDS R15, [R26+0x200c] ;  /* 0x00200c001a0f7984 */ /* 0x000e640000000800 */
[----:B------:R-:W-:Y:S02]  /*1180*/  IMAD R29, R23, -0x60, R18 ;  /* 0xffffffa0171d7824 */ /* 0x000fe400078e0212 */
[--C-:B------:R-:W-:Y:S02]  /*1190*/  IMAD R18, R27, 0x384, R0.reuse ;  /* 0x000003841b127824 */ /* 0x100fe400078e0200 */
[----:B------:R-:W-:Y:S02]  /*11a0*/  IMAD R16, R29, 0x384, R0 ;  /* 0x000003841d107824 */ /* 0x000fe400078e0200 */
[----:B------:R-:W-:Y:S02]  /*11b0*/  IMAD R27, R19, 0xa8c00, R18 ;  /* 0x000a8c00131b7824 */ /* 0x000fe400078e0212 */
[----:B------:R-:W-:-:S02]  /*11c0*/  IMAD R23, R23, 0xa8c00, R16 ;  /* 0x000a8c0017177824 */ /* 0x000fc400078e0210 */
[----:B0-----:R-:W-:-:S04]  /*11d0*/  IMAD.WIDE R18, R25, 0x4, R2 ;  /* 0x0000000419127825 */ /* 0x001fc800078e0202 */
[--C-:B------:R-:W-:Y:S01]  /*11e0*/  IMAD.WIDE R22, R23, 0x4, R2.reuse ;  /* 0x0000000417167825 */ /* 0x100fe200078e0202 */
[----:B--2---:R0:W-:Y:S03]  /*11f0*/  @P3 STG.E.128 desc[UR6][R18.64], R4 ;  /* 0x0000000412003986 */ /* 0x0041e6000c101d06 */
[----:B------:R-:W-:Y:S01]  /*1200*/  IMAD.WIDE R24, R27, 0x4, R2 ;  /* 0x000000041b187825 */ /* 0x000fe200078e0202 */
[----:B---3--:R0:W-:Y:S04]  /*1210*/  @P2 STG.E.128 desc[UR6][R22.64], R8 ;  /* 0x0000000816002986 */ /* 0x0081e8000c101d06 */
[----:B-1----:R0:W-:Y:S02]  /*1220*/  @P1 STG.E.128 desc[UR6][R24.64], R12 ;  /* 0x0000000c18001986 */ /* 0x0021e4000c101d06 */
[----:B0-----:R-:W-:Y:S05]  /*1230*/  @!P0 EXIT ;  /* 0x000000000000894d */ /* 0x001fea0003800000 */
[----:B0-----:R-:W-:Y:S01]  /*1240*/  LDS R4, [R20+0x3000] ;  /* 0x0030000014047984 */ /* 0x001fe20000000800 */
[----:B------:R-:W-:-:S03]  /*1250*/  IMAD.HI R8, R21, 0x2aaaaaab, RZ ;  /* 0x2aaaaaab15087827 */ /* 0x000fc600078e02ff */
[----:B------:R-:W-:Y:S02]  /*1260*/  LDS R5, [R20+0x3004] ;  /* 0x0030040014057984 */ /* 0x000fe40000000800 */
[----:B------:R-:W-:Y:S02]  /*1270*/  SHF.R.U32.HI R9, RZ, 0x1f, R8 ;  /* 0x0000001fff097819 */ /* 0x000fe40000011608 */
[----:B------:R-:W-:Y:S02]  /*1280*/  LDS R6, [R20+0x3008] ;  /* 0x0030080014067984 */ /* 0x000fe40000000800 */
[----:B------:R-:W-:Y:S02]  /*1290*/  LEA.HI.SX32 R8, R8, R9, 0x1c ;  /* 0x0000000908087211 */ /* 0x000fe400078fe2ff */
[----:B------:R-:W0:Y:S03]  /*12a0*/  LDS R7, [R20+0x300c] ;  /* 0x00300c0014077984 */ /* 0x000e260000000800 */
[----:B------:R-:W-:-:S04]  /*12b0*/  IMAD R21, R8, -0x60, R21 ;  /* 0xffffffa008157824 */ /* 0x000fc800078e0215 */
[----:B------:R-:W-:-:S04]  /*12c0*/  IMAD R21, R21, 0x384, R0 ;  /* 0x0000038415157824 */ /* 0x000fc800078e0200 */
[----:B------:R-:W-:-:S04]  /*12d0*/  IMAD R21, R8, 0xa8c00, R21 ;  /* 0x000a8c0008157824 */ /* 0x000fc800078e0215 */
[----:B------:R-:W-:-:S05]  /*12e0*/  IMAD.WIDE R2, R21, 0x4, R2 ;  /* 0x0000000415027825 */ /* 0x000fca00078e0202 */
[----:B0-----:R-:W-:Y:S01]  /*12f0*/  STG.E.128 desc[UR6][R2.64], R4 ;  /* 0x0000000402007986 */ /* 0x001fe2000c101d06 */
[----:B------:R-:W-:Y:S05]  /*1300*/  EXIT ;  /* 0x000000000000794d */ /* 0x000fea0003800000 */
.L_x_0:
[----:B------:R-:W-:-:S00]  /*1310*/  BRA `(.L_x_0) ;  /* 0xfffffffc00fc7947 */ /* 0x000fc0000383ffff */
[----:B------:R-:W-:-:S00]  /*1320*/  NOP ;  /* 0x0000000000007918 */ /* 0x000fc00000000000 */
        /* <DEDUP_REMOVED lines=13> */
.L_x_1:


//--------------------- .nv.global.init           --------------------------
	.section	.nv.global.init,"aw",@progbits
.nv.global.init:
	.type		_$_str,@object
	.size		_$_str,(_$_str_$_2 - _$_str)
_$_str:
        /*0000*/ 	.byte	0x5f, 0x5f, 0x43, 0x55, 0x44, 0x41, 0x5f, 0x46, 0x54, 0x5a, 0x00
	.type		_$_str_$_2,@object
	.size		_$_str_$_2,(.L_1 - _$_str_$_2)
_$_str_$_2:
        /*000b*/ 	.byte	0x5f, 0x5f, 0x43, 0x55, 0x44, 0x41, 0x5f, 0x50, 0x52, 0x45, 0x43, 0x5f, 0x53, 0x51, 0x52, 0x54
        /*001b*/ 	.byte	0x00
.L_1:


//--------------------- .nv.shared.triton_poi_fused__native_batch_norm_legit_no_training_relu_35 --------------------------
	.section	.nv.shared.triton_poi_fused__native_batch_norm_legit_no_training_relu_35,"aw",@nobits
	.sectionflags	@""
	.align	16
	.zero		1024


//--------------------- .nv.constant0.triton_poi_fused__native_batch_norm_legit_no_training_relu_35 --------------------------
	.section	.nv.constant0.triton_poi_fused__native_batch_norm_legit_no_training_relu_35,"a",@progbits
	.sectionflags	@""
	.align	4
.nv.constant0.triton_poi_fused__native_batch_norm_legit_no_training_relu_35:
	.zero		584
